//
// Generated by NVIDIA NVVM Compiler
//
// Compiler Build ID: CL-36424714
// Cuda compilation tools, release 13.0, V13.0.88
// Based on NVVM 20.0.0
//

.version 9.0
.target sm_100
.address_size 64

	// .globl	_Z8loop_GPUi
.extern .func  (.param .b32 func_retval0) vprintf
(
	.param .b64 vprintf_param_0,
	.param .b64 vprintf_param_1
)
;
.global .align 1 .b8 $str[33] = {84, 104, 105, 115, 32, 105, 115, 32, 105, 116, 101, 114, 97, 116, 105, 111, 110, 32, 71, 80, 85, 32, 110, 117, 109, 98, 101, 114, 32, 37, 100, 10};

.visible .entry _Z8loop_GPUi(
	.param .u32 _Z8loop_GPUi_param_0
)
{
	.local .align 8 .b8 	__local_depot0[8];
	.reg .b64 	%SP;
	.reg .b64 	%SPL;
	.reg .b32 	%r<4>;
	.reg .b64 	%rd<5>;

	mov.u64 	%SPL, __local_depot0;
	cvta.local.u64 	%SP, %SPL;
	add.u64 	%rd1, %SP, 0;
	add.u64 	%rd2, %SPL, 0;
	mov.u32 	%r1, %tid.x;
	st.local.u32 	[%rd2], %r1;
	mov.u64 	%rd3, $str;
	cvta.global.u64 	%rd4, %rd3;
	{ // callseq 0, 0
	.param .b64 param0;
	st.param.b64 	[param0], %rd4;
	.param .b64 param1;
	st.param.b64 	[param1], %rd1;
	.param .b32 retval0;
	call.uni (retval0), 
	vprintf, 
	(
	param0, 
	param1
	);
	ld.param.b32 	%r2, [retval0];
	} // callseq 0
	ret;

}


// ===== COMPILED SASS (sm_100) =====

	.target	sm_100

	.elftype	@"ET_EXEC"


//--------------------- .note.nv.tkinfo           --------------------------
	.section	.note.nv.tkinfo,"",@"SHT_NOTE"
	.sectionflags	@"SHF_NOTE_NV_TKINFO"
	.tkinfo
        /*0018*/ 	.word	0x00000002
        /*0030*/ 	.string	""
        /*0030*/ 	.string	"ptxas"
        /*0030*/ 	.string	"Cuda compilation tools, release 13.0, V13.0.88"
        /*0030*/ 	.string	"Build cuda_13.0.r13.0/compiler.36424714_0"
        /*0030*/ 	.string	"-arch sm_100 -m 64 "



//--------------------- .note.nv.cuinfo           --------------------------
	.section	.note.nv.cuinfo,"",@"SHT_NOTE"
	.sectionflags	@"SHF_NOTE_NV_CUINFO"
        /*0018*/ 	.short	0x0002
        /*001a*/ 	.short	0x0064
        /*001c*/ 	.short	0x0082
	.zero		2


//--------------------- .nv.info                  --------------------------
	.section	.nv.info,"",@"SHT_CUDA_INFO"
	.align	4


	//----- nvinfo : EIATTR_REGCOUNT
	.align		4
        /*0000*/ 	.byte	0x04, 0x2f
        /*0002*/ 	.short	(.L_2 - .L_1)
	.align		4
.L_1:
        /*0004*/ 	.word	index@(_Z8loop_GPUi)
        /*0008*/ 	.word	0x00000018


	//----- nvinfo : EIATTR_FRAME_SIZE
	.align		4
.L_2:
        /*000c*/ 	.byte	0x04, 0x11
        /*000e*/ 	.short	(.L_4 - .L_3)
	.align		4
.L_3:
        /*0010*/ 	.word	index@(_Z8loop_GPUi)
        /*0014*/ 	.word	0x00000008


	//----- nvinfo : EIATTR_MIN_STACK_SIZE
	.align		4
.L_4:
        /*0018*/ 	.byte	0x04, 0x12
        /*001a*/ 	.short	(.L_6 - .L_5)
	.align		4
.L_5:
        /*001c*/ 	.word	index@(_Z8loop_GPUi)
        /*0020*/ 	.word	0x00000008
.L_6:


//--------------------- .nv.compat                --------------------------
	.section	.nv.compat,"",@"SHT_CUDA_COMPAT_INFO"
	.align	4
        /*0000*/ 	.byte	0x02, 0x09, 0x00, 0x00, 0x02, 0x02, 0x01, 0x00, 0x02, 0x05, 0x05, 0x00, 0x03, 0x07, 0x01, 0x01
        /*0010*/ 	.byte	0x02, 0x03, 0x00, 0x00, 0x02, 0x06, 0x01, 0x00, 0x04, 0x0b, 0x08, 0x00, 0x09, 0x00, 0x00, 0x00
        /*0020*/ 	.byte	0x00, 0x00, 0x00, 0x00


//--------------------- .nv.info._Z8loop_GPUi     --------------------------
	.section	.nv.info._Z8loop_GPUi,"",@"SHT_CUDA_INFO"
	.sectionflags	@""
	.align	4


	//----- nvinfo : EIATTR_CUDA_API_VERSION
	.align		4
        /*0000*/ 	.byte	0x04, 0x37
        /*0002*/ 	.short	(.L_8 - .L_7)
.L_7:
        /*0004*/ 	.word	0x00000082


	//----- nvinfo : EIATTR_KPARAM_INFO
	.align		4
.L_8:
        /*0008*/ 	.byte	0x04, 0x17
        /*000a*/ 	.short	(.L_10 - .L_9)
.L_9:
        /*000c*/ 	.word	0x00000000
        /*0010*/ 	.short	0x0000
        /*0012*/ 	.short	0x0000
        /*0014*/ 	.byte	0x00, 0xf0, 0x11, 0x00


	//----- nvinfo : EIATTR_SPARSE_MMA_MASK
	.align		4
.L_10:
        /*0018*/ 	.byte	0x03, 0x50
        /*001a*/ 	.short	0x0000


	//----- nvinfo : EIATTR_MAXREG_COUNT
	.align		4
        /*001c*/ 	.byte	0x03, 0x1b
        /*001e*/ 	.short	0x00ff


	//----- nvinfo : EIATTR_EXTERNS
	.align		4
        /*0020*/ 	.byte	0x04, 0x0f
        /*0022*/ 	.short	(.L_12 - .L_11)


	//   ....[0]....
	.align		4
.L_11:
        /*0024*/ 	.word	index@(vprintf)


	//----- nvinfo : EIATTR_MERCURY_ISA_VERSION
	.align		4
.L_12:
        /*0028*/ 	.byte	0x03, 0x5f
        /*002a*/ 	.short	0x0101


	//----- nvinfo : EIATTR_VRC_CTA_INIT_COUNT
	.align		4
        /*002c*/ 	.byte	0x02, 0x4a
	.zero		1
	.zero		1


	//----- nvinfo : EIATTR_SYSCALL_OFFSETS
	.align		4
        /*0030*/ 	.byte	0x04, 0x46
        /*0032*/ 	.short	(.L_14 - .L_13)


	//   ....[0]....
.L_13:
        /*0034*/ 	.word	0x000000e0


	//----- nvinfo : EIATTR_EXIT_INSTR_OFFSETS
	.align		4
.L_14:
        /*0038*/ 	.byte	0x04, 0x1c
        /*003a*/ 	.short	(.L_16 - .L_15)


	//   ....[0]....
.L_15:
        /*003c*/ 	.word	0x000000f0


	//----- nvinfo : EIATTR_CBANK_PARAM_SIZE
	.align		4
.L_16:
        /*0040*/ 	.byte	0x03, 0x19
        /*0042*/ 	.short	0x0004


	//----- nvinfo : EIATTR_PARAM_CBANK
	.align		4
        /*0044*/ 	.byte	0x04, 0x0a
        /*0046*/ 	.short	(.L_18 - .L_17)
	.align		4
.L_17:
        /*0048*/ 	.word	index@(.nv.constant0._Z8loop_GPUi)
        /*004c*/ 	.short	0x0380
        /*004e*/ 	.short	0x0004


	//----- nvinfo : EIATTR_SW_WAR
	.align		4
.L_18:
        /*0050*/ 	.byte	0x04, 0x36
        /*0052*/ 	.short	(.L_20 - .L_19)
.L_19:
        /*0054*/ 	.word	0x00000008
.L_20:


//--------------------- .nv.callgraph             --------------------------
	.section	.nv.callgraph,"",@"SHT_CUDA_CALLGRAPH"
	.align	4
	.sectionentsize	8
	.align		4
        /*0000*/ 	.word	0x00000000
	.align		4
        /*0004*/ 	.word	0xffffffff
	.align		4
        /*0008*/ 	.word	index@(_Z8loop_GPUi)
	.align		4
        /*000c*/ 	.word	index@(vprintf)
	.align		4
        /*0010*/ 	.word	0x00000000
	.align		4
        /*0014*/ 	.word	0xfffffffe
	.align		4
        /*0018*/ 	.word	0x00000000
	.align		4
        /*001c*/ 	.word	0xfffffffd
	.align		4
        /*0020*/ 	.word	0x00000000
	.align		4
        /*0024*/ 	.word	0xfffffffc


//--------------------- .nv.constant4             --------------------------
	.section	.nv.constant4,"a",@progbits
	.align	8
	.align		8
.nv.constant4:
        /*0000*/ 	.dword	vprintf
	.align		8
        /*0008*/ 	.dword	$str


//--------------------- .text._Z8loop_GPUi        --------------------------
	.section	.text._Z8loop_GPUi,"ax",@progbits
	.align	128
        .global         _Z8loop_GPUi
        .type           _Z8loop_GPUi,@function
        .size           _Z8loop_GPUi,(.L_x_2 - _Z8loop_GPUi)
        .other          _Z8loop_GPUi,@"STO_CUDA_ENTRY STV_DEFAULT"
_Z8loop_GPUi:
.text._Z8loop_GPUi:
[----:B------:R-:W0:Y:S01]  /*0000*/  LDC R1, c[0x0][0x37c] ;  /* 0x0000df00ff017b82 */ /* 0x000e220000000800 */
[----:B------:R-:W1:Y:S01]  /*0010*/  S2R R8, SR_TID.X ;  /* 0x0000000000087919 */ /* 0x000e620000002100 */
[----:B0-----:R-:W-:Y:S01]  /*0020*/  VIADD R1, R1, 0xfffffff8 ;  /* 0xfffffff801017836 */ /* 0x001fe20000000000 */
[----:B------:R-:W-:Y:S01]  /*0030*/  MOV R0, 0x0 ;  /* 0x0000000000007802 */ /* 0x000fe20000000f00 */
[----:B------:R-:W0:Y:S04]  /*0040*/  LDCU UR4, c[0x0][0x2f8] ;  /* 0x00005f00ff0477ac */ /* 0x000e280008000800 */
[----:B------:R2:W3:Y:S01]  /*0050*/  LDC.64 R2, c[0x4][R0] ;  /* 0x0100000000027b82 */ /* 0x0004e20000000a00 */
[----:B------:R-:W4:Y:S01]  /*0060*/  LDCU.64 UR6, c[0x4][0x8] ;  /* 0x01000100ff0677ac */ /* 0x000f220008000a00 */
[----:B------:R-:W5:Y:S01]  /*0070*/  LDCU UR5, c[0x0][0x2fc] ;  /* 0x00005f80ff0577ac */ /* 0x000f620008000800 */
[----:B0-----:R-:W-:Y:S01]  /*0080*/  IADD3 R6, P0, PT, R1, UR4, RZ ;  /* 0x0000000401067c10 */ /* 0x001fe2000ff1e0ff */
[----:B----4-:R-:W-:Y:S01]  /*0090*/  IMAD.U32 R4, RZ, RZ, UR6 ;  /* 0x00000006ff047e24 */ /* 0x010fe2000f8e00ff */
[----:B------:R-:W-:-:S03]  /*00a0*/  MOV R5, UR7 ;  /* 0x0000000700057c02 */ /* 0x000fc60008000f00 */
[----:B-----5:R-:W-:Y:S01]  /*00b0*/  IMAD.X R7, RZ, RZ, UR5, P0 ;  /* 0x00000005ff077e24 */ /* 0x020fe200080e06ff */
[----:B-1----:R2:W-:Y:S07]  /*00c0*/  STL [R1], R8 ;  /* 0x0000000801007387 */ /* 0x0025ee0000100800 */
[----:B------:R-:W-:-:S07]  /*00d0*/  LEPC R20, `(.L_x_0) ;  /* 0x000000001014794e */ /* 0x000fce0000000000 */
[----:B--23--:R-:W-:Y:S05]  /*00e0*/  CALL.ABS.NOINC R2 ;  /* 0x0000000002007343 */ /* 0x00cfea0003c00000 */
.L_x_0:
[----:B------:R-:W-:Y:S05]  /*00f0*/  EXIT ;  /* 0x000000000000794d */ /* 0x000fea0003800000 */
.L_x_1:
[----:B------:R-:W-:-:S00]  /*0100*/  BRA `(.L_x_1) ;  /* 0xfffffffc00fc7947 */ /* 0x000fc0000383ffff */
[----:B------:R-:W-:-:S00]  /*0110*/  NOP ;  /* 0x0000000000007918 */ /* 0x000fc00000000000 */
        /* <DEDUP_REMOVED lines=14> */
.L_x_2:


//--------------------- .nv.global.init           --------------------------
	.section	.nv.global.init,"aw",@progbits
.nv.global.init:
	.type		$str,@object
	.size		$str,(.L_0 - $str)
$str:
        /*0000*/ 	.byte	0x54, 0x68, 0x69, 0x73, 0x20, 0x69, 0x73, 0x20, 0x69, 0x74, 0x65, 0x72, 0x61, 0x74, 0x69, 0x6f
        /*0010*/ 	.byte	0x6e, 0x20, 0x47, 0x50, 0x55, 0x20, 0x6e, 0x75, 0x6d, 0x62, 0x65, 0x72, 0x20, 0x25, 0x64, 0x0a
        /*0020*/ 	.byte	0x00
.L_0:


//--------------------- .nv.shared.reserved.0     --------------------------
	.section	.nv.shared.reserved.0,"aw",@nobits
	.weak		__nv_reservedSMEM_offset_0_alias
	.size		__nv_reservedSMEM_offset_0_alias, 0, 64
	.other		__nv_reservedSMEM_offset_0_alias,@"STO_CUDA_RESERVED_SHARED STV_DEFAULT"
__nv_reservedSMEM_offset_0_alias:
	.zero		0
	.zero		64


//--------------------- .nv.constant0._Z8loop_GPUi --------------------------
	.section	.nv.constant0._Z8loop_GPUi,"a",@progbits
	.sectionflags	@""
	.align	4
.nv.constant0._Z8loop_GPUi:
	.zero		900


//--------------------- SYMBOLS --------------------------

	.type		.nv.reservedSmem.offset0,@object
	.size		.nv.reservedSmem.offset0,0x4
	.type		vprintf,@function
